//
// Generated by NVIDIA NVVM Compiler
//
// Compiler Build ID: CL-36424714
// Cuda compilation tools, release 13.0, V13.0.88
// Based on NVVM 20.0.0
//

.version 9.0
.target sm_100
.address_size 64

	// .globl	_Z5adderP13__nv_bfloat16S0_S0_i

.visible .entry _Z5adderP13__nv_bfloat16S0_S0_i(
	.param .u64 .ptr .align 1 _Z5adderP13__nv_bfloat16S0_S0_i_param_0,
	.param .u64 .ptr .align 1 _Z5adderP13__nv_bfloat16S0_S0_i_param_1,
	.param .u64 .ptr .align 1 _Z5adderP13__nv_bfloat16S0_S0_i_param_2,
	.param .u32 _Z5adderP13__nv_bfloat16S0_S0_i_param_3
)
{
	.reg .pred 	%p<2>;
	.reg .b16 	%rs<4>;
	.reg .b32 	%r<6>;
	.reg .b32 	%f<4>;
	.reg .b64 	%rd<11>;

	ld.param.u64 	%rd1, [_Z5adderP13__nv_bfloat16S0_S0_i_param_0];
	ld.param.u64 	%rd2, [_Z5adderP13__nv_bfloat16S0_S0_i_param_1];
	ld.param.u64 	%rd3, [_Z5adderP13__nv_bfloat16S0_S0_i_param_2];
	ld.param.u32 	%r2, [_Z5adderP13__nv_bfloat16S0_S0_i_param_3];
	mov.u32 	%r3, %ctaid.x;
	mov.u32 	%r4, %ntid.x;
	mov.u32 	%r5, %tid.x;
	mad.lo.s32 	%r1, %r3, %r4, %r5;
	setp.ge.s32 	%p1, %r1, %r2;
	@%p1 bra 	$L__BB0_2;
	cvta.to.global.u64 	%rd4, %rd1;
	cvta.to.global.u64 	%rd5, %rd2;
	cvta.to.global.u64 	%rd6, %rd3;
	mul.wide.s32 	%rd7, %r1, 2;
	add.s64 	%rd8, %rd4, %rd7;
	ld.global.u16 	%rs1, [%rd8];
	// begin inline asm
	{ cvt.f32.bf16 %f1, %rs1;}

	// end inline asm
	add.s64 	%rd9, %rd5, %rd7;
	ld.global.u16 	%rs2, [%rd9];
	// begin inline asm
	{ cvt.f32.bf16 %f2, %rs2;}

	// end inline asm
	add.f32 	%f3, %f1, %f2;
	// begin inline asm
	{  cvt.rn.bf16.f32 %rs3, %f3;}

	// end inline asm
	add.s64 	%rd10, %rd6, %rd7;
	st.global.u16 	[%rd10], %rs3;
$L__BB0_2:
	ret;

}


// ===== COMPILED SASS (sm_100) =====

	.target	sm_100

	.elftype	@"ET_EXEC"


//--------------------- .note.nv.tkinfo           --------------------------
	.section	.note.nv.tkinfo,"",@"SHT_NOTE"
	.sectionflags	@"SHF_NOTE_NV_TKINFO"
	.tkinfo
        /*0018*/ 	.word	0x00000002
        /*0030*/ 	.string	""
        /*0030*/ 	.string	"ptxas"
        /*0030*/ 	.string	"Cuda compilation tools, release 13.0, V13.0.88"
        /*0030*/ 	.string	"Build cuda_13.0.r13.0/compiler.36424714_0"
        /*0030*/ 	.string	"-arch sm_100 -m 64 "



//--------------------- .note.nv.cuinfo           --------------------------
	.section	.note.nv.cuinfo,"",@"SHT_NOTE"
	.sectionflags	@"SHF_NOTE_NV_CUINFO"
        /*0018*/ 	.short	0x0002
        /*001a*/ 	.short	0x0064
        /*001c*/ 	.short	0x0082
	.zero		2


//--------------------- .nv.info                  --------------------------
	.section	.nv.info,"",@"SHT_CUDA_INFO"
	.align	4


	//----- nvinfo : EIATTR_REGCOUNT
	.align		4
        /*0000*/ 	.byte	0x04, 0x2f
        /*0002*/ 	.short	(.L_1 - .L_0)
	.align		4
.L_0:
        /*0004*/ 	.word	index@(_Z5adderP13__nv_bfloat16S0_S0_i)
        /*0008*/ 	.word	0x0000000e


	//----- nvinfo : EIATTR_FRAME_SIZE
	.align		4
.L_1:
        /*000c*/ 	.byte	0x04, 0x11
        /*000e*/ 	.short	(.L_3 - .L_2)
	.align		4
.L_2:
        /*0010*/ 	.word	index@(_Z5adderP13__nv_bfloat16S0_S0_i)
        /*0014*/ 	.word	0x00000000


	//----- nvinfo : EIATTR_MIN_STACK_SIZE
	.align		4
.L_3:
        /*0018*/ 	.byte	0x04, 0x12
        /*001a*/ 	.short	(.L_5 - .L_4)
	.align		4
.L_4:
        /*001c*/ 	.word	index@(_Z5adderP13__nv_bfloat16S0_S0_i)
        /*0020*/ 	.word	0x00000000
.L_5:


//--------------------- .nv.compat                --------------------------
	.section	.nv.compat,"",@"SHT_CUDA_COMPAT_INFO"
	.align	4
        /*0000*/ 	.byte	0x02, 0x09, 0x00, 0x00, 0x02, 0x02, 0x01, 0x00, 0x02, 0x05, 0x05, 0x00, 0x03, 0x07, 0x01, 0x01
        /*0010*/ 	.byte	0x02, 0x03, 0x00, 0x00, 0x02, 0x06, 0x01, 0x00, 0x04, 0x0b, 0x08, 0x00, 0x09, 0x00, 0x00, 0x00
        /*0020*/ 	.byte	0x00, 0x00, 0x00, 0x00


//--------------------- .nv.info._Z5adderP13__nv_bfloat16S0_S0_i --------------------------
	.section	.nv.info._Z5adderP13__nv_bfloat16S0_S0_i,"",@"SHT_CUDA_INFO"
	.sectionflags	@""
	.align	4


	//----- nvinfo : EIATTR_CUDA_API_VERSION
	.align		4
        /*0000*/ 	.byte	0x04, 0x37
        /*0002*/ 	.short	(.L_7 - .L_6)
.L_6:
        /*0004*/ 	.word	0x00000082


	//----- nvinfo : EIATTR_KPARAM_INFO
	.align		4
.L_7:
        /*0008*/ 	.byte	0x04, 0x17
        /*000a*/ 	.short	(.L_9 - .L_8)
.L_8:
        /*000c*/ 	.word	0x00000000
        /*0010*/ 	.short	0x0003
        /*0012*/ 	.short	0x0018
        /*0014*/ 	.byte	0x00, 0xf0, 0x11, 0x00


	//----- nvinfo : EIATTR_KPARAM_INFO
	.align		4
.L_9:
        /*0018*/ 	.byte	0x04, 0x17
        /*001a*/ 	.short	(.L_11 - .L_10)
.L_10:
        /*001c*/ 	.word	0x00000000
        /*0020*/ 	.short	0x0002
        /*0022*/ 	.short	0x0010
        /*0024*/ 	.byte	0x00, 0xf5, 0x21, 0x00


	//----- nvinfo : EIATTR_KPARAM_INFO
	.align		4
.L_11:
        /*0028*/ 	.byte	0x04, 0x17
        /*002a*/ 	.short	(.L_13 - .L_12)
.L_12:
        /*002c*/ 	.word	0x00000000
        /*0030*/ 	.short	0x0001
        /*0032*/ 	.short	0x0008
        /*0034*/ 	.byte	0x00, 0xf5, 0x21, 0x00


	//----- nvinfo : EIATTR_KPARAM_INFO
	.align		4
.L_13:
        /*0038*/ 	.byte	0x04, 0x17
        /*003a*/ 	.short	(.L_15 - .L_14)
.L_14:
        /*003c*/ 	.word	0x00000000
        /*0040*/ 	.short	0x0000
        /*0042*/ 	.short	0x0000
        /*0044*/ 	.byte	0x00, 0xf5, 0x21, 0x00


	//----- nvinfo : EIATTR_SPARSE_MMA_MASK
	.align		4
.L_15:
        /*0048*/ 	.byte	0x03, 0x50
        /*004a*/ 	.short	0x0000


	//----- nvinfo : EIATTR_MAXREG_COUNT
	.align		4
        /*004c*/ 	.byte	0x03, 0x1b
        /*004e*/ 	.short	0x00ff


	//----- nvinfo : EIATTR_MERCURY_ISA_VERSION
	.align		4
        /*0050*/ 	.byte	0x03, 0x5f
        /*0052*/ 	.short	0x0101


	//----- nvinfo : EIATTR_VRC_CTA_INIT_COUNT
	.align		4
        /*0054*/ 	.byte	0x02, 0x4a
	.zero		1
	.zero		1


	//----- nvinfo : EIATTR_EXIT_INSTR_OFFSETS
	.align		4
        /*0058*/ 	.byte	0x04, 0x1c
        /*005a*/ 	.short	(.L_17 - .L_16)


	//   ....[0]....
.L_16:
        /*005c*/ 	.word	0x00000070


	//   ....[1]....
        /*0060*/ 	.word	0x00000160


	//----- nvinfo : EIATTR_CBANK_PARAM_SIZE
	.align		4
.L_17:
        /*0064*/ 	.byte	0x03, 0x19
        /*0066*/ 	.short	0x001c


	//----- nvinfo : EIATTR_PARAM_CBANK
	.align		4
        /*0068*/ 	.byte	0x04, 0x0a
        /*006a*/ 	.short	(.L_19 - .L_18)
	.align		4
.L_18:
        /*006c*/ 	.word	index@(.nv.constant0._Z5adderP13__nv_bfloat16S0_S0_i)
        /*0070*/ 	.short	0x0380
        /*0072*/ 	.short	0x001c


	//----- nvinfo : EIATTR_SW_WAR
	.align		4
.L_19:
        /*0074*/ 	.byte	0x04, 0x36
        /*0076*/ 	.short	(.L_21 - .L_20)
.L_20:
        /*0078*/ 	.word	0x00000008
.L_21:


//--------------------- .nv.callgraph             --------------------------
	.section	.nv.callgraph,"",@"SHT_CUDA_CALLGRAPH"
	.align	4
	.sectionentsize	8
	.align		4
        /*0000*/ 	.word	0x00000000
	.align		4
        /*0004*/ 	.word	0xffffffff
	.align		4
        /*0008*/ 	.word	0x00000000
	.align		4
        /*000c*/ 	.word	0xfffffffe
	.align		4
        /*0010*/ 	.word	0x00000000
	.align		4
        /*0014*/ 	.word	0xfffffffd
	.align		4
        /*0018*/ 	.word	0x00000000
	.align		4
        /*001c*/ 	.word	0xfffffffc


//--------------------- .text._Z5adderP13__nv_bfloat16S0_S0_i --------------------------
	.section	.text._Z5adderP13__nv_bfloat16S0_S0_i,"ax",@progbits
	.align	128
        .global         _Z5adderP13__nv_bfloat16S0_S0_i
        .type           _Z5adderP13__nv_bfloat16S0_S0_i,@function
        .size           _Z5adderP13__nv_bfloat16S0_S0_i,(.L_x_1 - _Z5adderP13__nv_bfloat16S0_S0_i)
        .other          _Z5adderP13__nv_bfloat16S0_S0_i,@"STO_CUDA_ENTRY STV_DEFAULT"
_Z5adderP13__nv_bfloat16S0_S0_i:
.text._Z5adderP13__nv_bfloat16S0_S0_i:
[----:B------:R-:W-:Y:S01]  /*0000*/  LDC R1, c[0x0][0x37c] ;  /* 0x0000df00ff017b82 */ /* 0x000fe20000000800 */
[----:B------:R-:W0:Y:S07]  /*0010*/  S2R R0, SR_TID.X ;  /* 0x0000000000007919 */ /* 0x000e2e0000002100 */
[----:B------:R-:W0:Y:S01]  /*0020*/  S2UR UR4, SR_CTAID.X ;  /* 0x00000000000479c3 */ /* 0x000e220000002500 */
[----:B------:R-:W1:Y:S07]  /*0030*/  LDCU UR5, c[0x0][0x398] ;  /* 0x00007300ff0577ac */ /* 0x000e6e0008000800 */
[----:B------:R-:W0:Y:S02]  /*0040*/  LDC R9, c[0x0][0x360] ;  /* 0x0000d800ff097b82 */ /* 0x000e240000000800 */
[----:B0-----:R-:W-:-:S05]  /*0050*/  IMAD R9, R9, UR4, R0 ;  /* 0x0000000409097c24 */ /* 0x001fca000f8e0200 */
[----:B-1----:R-:W-:-:S13]  /*0060*/  ISETP.GE.AND P0, PT, R9, UR5, PT ;  /* 0x0000000509007c0c */ /* 0x002fda000bf06270 */
[----:B------:R-:W-:Y:S05]  /*0070*/  @P0 EXIT ;  /* 0x000000000000094d */ /* 0x000fea0003800000 */
[----:B------:R-:W0:Y:S01]  /*0080*/  LDC.64 R2, c[0x0][0x380] ;  /* 0x0000e000ff027b82 */ /* 0x000e220000000a00 */
[----:B------:R-:W1:Y:S07]  /*0090*/  LDCU.64 UR4, c[0x0][0x358] ;  /* 0x00006b00ff0477ac */ /* 0x000e6e0008000a00 */
[----:B------:R-:W2:Y:S08]  /*00a0*/  LDC.64 R4, c[0x0][0x388] ;  /* 0x0000e200ff047b82 */ /* 0x000eb00000000a00 */
[----:B------:R-:W3:Y:S01]  /*00b0*/  LDC.64 R6, c[0x0][0x390] ;  /* 0x0000e400ff067b82 */ /* 0x000ee20000000a00 */
[----:B0-----:R-:W-:-:S06]  /*00c0*/  IMAD.WIDE R2, R9, 0x2, R2 ;  /* 0x0000000209027825 */ /* 0x001fcc00078e0202 */
[----:B-1----:R-:W4:Y:S01]  /*00d0*/  LDG.E.U16 R2, desc[UR4][R2.64] ;  /* 0x0000000402027981 */ /* 0x002f22000c1e1500 */
[----:B--2---:R-:W-:-:S06]  /*00e0*/  IMAD.WIDE R4, R9, 0x2, R4 ;  /* 0x0000000209047825 */ /* 0x004fcc00078e0204 */
[----:B------:R-:W2:Y:S01]  /*00f0*/  LDG.E.U16 R4, desc[UR4][R4.64] ;  /* 0x0000000404047981 */ /* 0x000ea2000c1e1500 */
[----:B---3--:R-:W-:Y:S01]  /*0100*/  IMAD.WIDE R6, R9, 0x2, R6 ;  /* 0x0000000209067825 */ /* 0x008fe200078e0206 */
[----:B----4-:R-:W-:Y:S02]  /*0110*/  SHF.L.U32 R0, R2, 0x10, RZ ;  /* 0x0000001002007819 */ /* 0x010fe400000006ff */
[----:B--2---:R-:W-:-:S05]  /*0120*/  SHF.L.U32 R11, R4, 0x10, RZ ;  /* 0x00000010040b7819 */ /* 0x004fca00000006ff */
[----:B------:R-:W-:-:S05]  /*0130*/  FADD R0, R0, R11 ;  /* 0x0000000b00007221 */ /* 0x000fca0000000000 */
[----:B------:R-:W-:-:S05]  /*0140*/  F2FP.BF16.F32.PACK_AB R0, RZ, R0 ;  /* 0x00000000ff00723e */ /* 0x000fca00000010ff */
[----:B------:R-:W-:Y:S01]  /*0150*/  STG.E.U16 desc[UR4][R6.64], R0 ;  /* 0x0000000006007986 */ /* 0x000fe2000c101504 */
[----:B------:R-:W-:Y:S05]  /*0160*/  EXIT ;  /* 0x000000000000794d */ /* 0x000fea0003800000 */
.L_x_0:
[----:B------:R-:W-:-:S00]  /*0170*/  BRA `(.L_x_0) ;  /* 0xfffffffc00fc7947 */ /* 0x000fc0000383ffff */
[----:B------:R-:W-:-:S00]  /*0180*/  NOP ;  /* 0x0000000000007918 */ /* 0x000fc00000000000 */
[----:B------:R-:W-:-:S00]  /*0190*/  NOP ;  /* 0x0000000000007918 */ /* 0x000fc00000000000 */
[----:B------:R-:W-:-:S00]  /*01a0*/  NOP ;  /* 0x0000000000007918 */ /* 0x000fc00000000000 */
[----:B------:R-:W-:-:S00]  /*01b0*/  NOP ;  /* 0x0000000000007918 */ /* 0x000fc00000000000 */
[----:B------:R-:W-:-:S00]  /*01c0*/  NOP ;  /* 0x0000000000007918 */ /* 0x000fc00000000000 */
[----:B------:R-:W-:-:S00]  /*01d0*/  NOP ;  /* 0x0000000000007918 */ /* 0x000fc00000000000 */
[----:B------:R-:W-:-:S00]  /*01e0*/  NOP ;  /* 0x0000000000007918 */ /* 0x000fc00000000000 */
[----:B------:R-:W-:-:S00]  /*01f0*/  NOP ;  /* 0x0000000000007918 */ /* 0x000fc00000000000 */
.L_x_1:


//--------------------- .nv.shared.reserved.0     --------------------------
	.section	.nv.shared.reserved.0,"aw",@nobits
	.weak		__nv_reservedSMEM_offset_0_alias
	.size		__nv_reservedSMEM_offset_0_alias, 0, 64
	.other		__nv_reservedSMEM_offset_0_alias,@"STO_CUDA_RESERVED_SHARED STV_DEFAULT"
__nv_reservedSMEM_offset_0_alias:
	.zero		0
	.zero		64


//--------------------- .nv.constant0._Z5adderP13__nv_bfloat16S0_S0_i --------------------------
	.section	.nv.constant0._Z5adderP13__nv_bfloat16S0_S0_i,"a",@progbits
	.sectionflags	@""
	.align	4
.nv.constant0._Z5adderP13__nv_bfloat16S0_S0_i:
	.zero		924


//--------------------- SYMBOLS --------------------------

	.type		.nv.reservedSmem.offset0,@object
	.size		.nv.reservedSmem.offset0,0x4
